//
// Generated by NVIDIA NVVM Compiler
//
// Compiler Build ID: CL-36424714
// Cuda compilation tools, release 13.0, V13.0.88
// Based on NVVM 20.0.0
//

.version 9.0
.target sm_100
.address_size 64

	// .globl	_Z16cudaCopyByBlocksPfPKfi

.visible .entry _Z16cudaCopyByBlocksPfPKfi(
	.param .u64 .ptr .align 1 _Z16cudaCopyByBlocksPfPKfi_param_0,
	.param .u64 .ptr .align 1 _Z16cudaCopyByBlocksPfPKfi_param_1,
	.param .u32 _Z16cudaCopyByBlocksPfPKfi_param_2
)
{
	.reg .pred 	%p<2>;
	.reg .b32 	%r<3>;
	.reg .b32 	%f<2>;
	.reg .b64 	%rd<8>;

	ld.param.u64 	%rd1, [_Z16cudaCopyByBlocksPfPKfi_param_0];
	ld.param.u64 	%rd2, [_Z16cudaCopyByBlocksPfPKfi_param_1];
	ld.param.u32 	%r2, [_Z16cudaCopyByBlocksPfPKfi_param_2];
	mov.u32 	%r1, %ctaid.x;
	setp.ge.s32 	%p1, %r1, %r2;
	@%p1 bra 	$L__BB0_2;
	cvta.to.global.u64 	%rd3, %rd2;
	cvta.to.global.u64 	%rd4, %rd1;
	mul.wide.u32 	%rd5, %r1, 4;
	add.s64 	%rd6, %rd3, %rd5;
	ld.global.f32 	%f1, [%rd6];
	add.s64 	%rd7, %rd4, %rd5;
	st.global.f32 	[%rd7], %f1;
$L__BB0_2:
	ret;

}
	// .globl	_Z23cudaCopyByBlocksThreadsPfPKfi
.visible .entry _Z23cudaCopyByBlocksThreadsPfPKfi(
	.param .u64 .ptr .align 1 _Z23cudaCopyByBlocksThreadsPfPKfi_param_0,
	.param .u64 .ptr .align 1 _Z23cudaCopyByBlocksThreadsPfPKfi_param_1,
	.param .u32 _Z23cudaCopyByBlocksThreadsPfPKfi_param_2
)
{
	.reg .pred 	%p<2>;
	.reg .b32 	%r<6>;
	.reg .b32 	%f<2>;
	.reg .b64 	%rd<8>;

	ld.param.u64 	%rd1, [_Z23cudaCopyByBlocksThreadsPfPKfi_param_0];
	ld.param.u64 	%rd2, [_Z23cudaCopyByBlocksThreadsPfPKfi_param_1];
	ld.param.u32 	%r2, [_Z23cudaCopyByBlocksThreadsPfPKfi_param_2];
	mov.u32 	%r3, %ctaid.x;
	mov.u32 	%r4, %ntid.x;
	mov.u32 	%r5, %tid.x;
	mad.lo.s32 	%r1, %r3, %r4, %r5;
	setp.ge.s32 	%p1, %r1, %r2;
	@%p1 bra 	$L__BB1_2;
	cvta.to.global.u64 	%rd3, %rd2;
	cvta.to.global.u64 	%rd4, %rd1;
	mul.wide.s32 	%rd5, %r1, 4;
	add.s64 	%rd6, %rd3, %rd5;
	ld.global.f32 	%f1, [%rd6];
	add.s64 	%rd7, %rd4, %rd5;
	st.global.f32 	[%rd7], %f1;
$L__BB1_2:
	ret;

}


// ===== COMPILED SASS (sm_100) =====

	.target	sm_100

	.elftype	@"ET_EXEC"


//--------------------- .note.nv.tkinfo           --------------------------
	.section	.note.nv.tkinfo,"",@"SHT_NOTE"
	.sectionflags	@"SHF_NOTE_NV_TKINFO"
	.tkinfo
        /*0018*/ 	.word	0x00000002
        /*0030*/ 	.string	""
        /*0030*/ 	.string	"ptxas"
        /*0030*/ 	.string	"Cuda compilation tools, release 13.0, V13.0.88"
        /*0030*/ 	.string	"Build cuda_13.0.r13.0/compiler.36424714_0"
        /*0030*/ 	.string	"-arch sm_100 -m 64 "



//--------------------- .note.nv.cuinfo           --------------------------
	.section	.note.nv.cuinfo,"",@"SHT_NOTE"
	.sectionflags	@"SHF_NOTE_NV_CUINFO"
        /*0018*/ 	.short	0x0002
        /*001a*/ 	.short	0x0064
        /*001c*/ 	.short	0x0082
	.zero		2


//--------------------- .nv.info                  --------------------------
	.section	.nv.info,"",@"SHT_CUDA_INFO"
	.align	4


	//----- nvinfo : EIATTR_REGCOUNT
	.align		4
        /*0000*/ 	.byte	0x04, 0x2f
        /*0002*/ 	.short	(.L_1 - .L_0)
	.align		4
.L_0:
        /*0004*/ 	.word	index@(_Z16cudaCopyByBlocksPfPKfi)
        /*0008*/ 	.word	0x0000000a


	//----- nvinfo : EIATTR_FRAME_SIZE
	.align		4
.L_1:
        /*000c*/ 	.byte	0x04, 0x11
        /*000e*/ 	.short	(.L_3 - .L_2)
	.align		4
.L_2:
        /*0010*/ 	.word	index@(_Z16cudaCopyByBlocksPfPKfi)
        /*0014*/ 	.word	0x00000000


	//----- nvinfo : EIATTR_REGCOUNT
	.align		4
.L_3:
        /*0018*/ 	.byte	0x04, 0x2f
        /*001a*/ 	.short	(.L_5 - .L_4)
	.align		4
.L_4:
        /*001c*/ 	.word	index@(_Z23cudaCopyByBlocksThreadsPfPKfi)
        /*0020*/ 	.word	0x0000000a


	//----- nvinfo : EIATTR_FRAME_SIZE
	.align		4
.L_5:
        /*0024*/ 	.byte	0x04, 0x11
        /*0026*/ 	.short	(.L_7 - .L_6)
	.align		4
.L_6:
        /*0028*/ 	.word	index@(_Z23cudaCopyByBlocksThreadsPfPKfi)
        /*002c*/ 	.word	0x00000000


	//----- nvinfo : EIATTR_MIN_STACK_SIZE
	.align		4
.L_7:
        /*0030*/ 	.byte	0x04, 0x12
        /*0032*/ 	.short	(.L_9 - .L_8)
	.align		4
.L_8:
        /*0034*/ 	.word	index@(_Z23cudaCopyByBlocksThreadsPfPKfi)
        /*0038*/ 	.word	0x00000000


	//----- nvinfo : EIATTR_MIN_STACK_SIZE
	.align		4
.L_9:
        /*003c*/ 	.byte	0x04, 0x12
        /*003e*/ 	.short	(.L_11 - .L_10)
	.align		4
.L_10:
        /*0040*/ 	.word	index@(_Z16cudaCopyByBlocksPfPKfi)
        /*0044*/ 	.word	0x00000000
.L_11:


//--------------------- .nv.compat                --------------------------
	.section	.nv.compat,"",@"SHT_CUDA_COMPAT_INFO"
	.align	4
        /*0000*/ 	.byte	0x02, 0x09, 0x00, 0x00, 0x02, 0x02, 0x01, 0x00, 0x02, 0x05, 0x05, 0x00, 0x03, 0x07, 0x01, 0x01
        /*0010*/ 	.byte	0x02, 0x03, 0x00, 0x00, 0x02, 0x06, 0x01, 0x00, 0x04, 0x0b, 0x08, 0x00, 0x09, 0x00, 0x00, 0x00
        /*0020*/ 	.byte	0x00, 0x00, 0x00, 0x00


//--------------------- .nv.info._Z23cudaCopyByBlocksThreadsPfPKfi --------------------------
	.section	.nv.info._Z23cudaCopyByBlocksThreadsPfPKfi,"",@"SHT_CUDA_INFO"
	.sectionflags	@""
	.align	4


	//----- nvinfo : EIATTR_CUDA_API_VERSION
	.align		4
        /*0000*/ 	.byte	0x04, 0x37
        /*0002*/ 	.short	(.L_13 - .L_12)
.L_12:
        /*0004*/ 	.word	0x00000082


	//----- nvinfo : EIATTR_KPARAM_INFO
	.align		4
.L_13:
        /*0008*/ 	.byte	0x04, 0x17
        /*000a*/ 	.short	(.L_15 - .L_14)
.L_14:
        /*000c*/ 	.word	0x00000000
        /*0010*/ 	.short	0x0002
        /*0012*/ 	.short	0x0010
        /*0014*/ 	.byte	0x00, 0xf0, 0x11, 0x00


	//----- nvinfo : EIATTR_KPARAM_INFO
	.align		4
.L_15:
        /*0018*/ 	.byte	0x04, 0x17
        /*001a*/ 	.short	(.L_17 - .L_16)
.L_16:
        /*001c*/ 	.word	0x00000000
        /*0020*/ 	.short	0x0001
        /*0022*/ 	.short	0x0008
        /*0024*/ 	.byte	0x00, 0xf5, 0x21, 0x00


	//----- nvinfo : EIATTR_KPARAM_INFO
	.align		4
.L_17:
        /*0028*/ 	.byte	0x04, 0x17
        /*002a*/ 	.short	(.L_19 - .L_18)
.L_18:
        /*002c*/ 	.word	0x00000000
        /*0030*/ 	.short	0x0000
        /*0032*/ 	.short	0x0000
        /*0034*/ 	.byte	0x00, 0xf5, 0x21, 0x00


	//----- nvinfo : EIATTR_SPARSE_MMA_MASK
	.align		4
.L_19:
        /*0038*/ 	.byte	0x03, 0x50
        /*003a*/ 	.short	0x0000


	//----- nvinfo : EIATTR_MAXREG_COUNT
	.align		4
        /*003c*/ 	.byte	0x03, 0x1b
        /*003e*/ 	.short	0x00ff


	//----- nvinfo : EIATTR_MERCURY_ISA_VERSION
	.align		4
        /*0040*/ 	.byte	0x03, 0x5f
        /*0042*/ 	.short	0x0101


	//----- nvinfo : EIATTR_VRC_CTA_INIT_COUNT
	.align		4
        /*0044*/ 	.byte	0x02, 0x4a
	.zero		1
	.zero		1


	//----- nvinfo : EIATTR_EXIT_INSTR_OFFSETS
	.align		4
        /*0048*/ 	.byte	0x04, 0x1c
        /*004a*/ 	.short	(.L_21 - .L_20)


	//   ....[0]....
.L_20:
        /*004c*/ 	.word	0x00000070


	//   ....[1]....
        /*0050*/ 	.word	0x000000f0


	//----- nvinfo : EIATTR_CBANK_PARAM_SIZE
	.align		4
.L_21:
        /*0054*/ 	.byte	0x03, 0x19
        /*0056*/ 	.short	0x0014


	//----- nvinfo : EIATTR_PARAM_CBANK
	.align		4
        /*0058*/ 	.byte	0x04, 0x0a
        /*005a*/ 	.short	(.L_23 - .L_22)
	.align		4
.L_22:
        /*005c*/ 	.word	index@(.nv.constant0._Z23cudaCopyByBlocksThreadsPfPKfi)
        /*0060*/ 	.short	0x0380
        /*0062*/ 	.short	0x0014


	//----- nvinfo : EIATTR_SW_WAR
	.align		4
.L_23:
        /*0064*/ 	.byte	0x04, 0x36
        /*0066*/ 	.short	(.L_25 - .L_24)
.L_24:
        /*0068*/ 	.word	0x00000008
.L_25:


//--------------------- .nv.info._Z16cudaCopyByBlocksPfPKfi --------------------------
	.section	.nv.info._Z16cudaCopyByBlocksPfPKfi,"",@"SHT_CUDA_INFO"
	.sectionflags	@""
	.align	4


	//----- nvinfo : EIATTR_CUDA_API_VERSION
	.align		4
        /*0000*/ 	.byte	0x04, 0x37
        /*0002*/ 	.short	(.L_27 - .L_26)
.L_26:
        /*0004*/ 	.word	0x00000082


	//----- nvinfo : EIATTR_KPARAM_INFO
	.align		4
.L_27:
        /*0008*/ 	.byte	0x04, 0x17
        /*000a*/ 	.short	(.L_29 - .L_28)
.L_28:
        /*000c*/ 	.word	0x00000000
        /*0010*/ 	.short	0x0002
        /*0012*/ 	.short	0x0010
        /*0014*/ 	.byte	0x00, 0xf0, 0x11, 0x00


	//----- nvinfo : EIATTR_KPARAM_INFO
	.align		4
.L_29:
        /*0018*/ 	.byte	0x04, 0x17
        /*001a*/ 	.short	(.L_31 - .L_30)
.L_30:
        /*001c*/ 	.word	0x00000000
        /*0020*/ 	.short	0x0001
        /*0022*/ 	.short	0x0008
        /*0024*/ 	.byte	0x00, 0xf5, 0x21, 0x00


	//----- nvinfo : EIATTR_KPARAM_INFO
	.align		4
.L_31:
        /*0028*/ 	.byte	0x04, 0x17
        /*002a*/ 	.short	(.L_33 - .L_32)
.L_32:
        /*002c*/ 	.word	0x00000000
        /*0030*/ 	.short	0x0000
        /*0032*/ 	.short	0x0000
        /*0034*/ 	.byte	0x00, 0xf5, 0x21, 0x00


	//----- nvinfo : EIATTR_SPARSE_MMA_MASK
	.align		4
.L_33:
        /*0038*/ 	.byte	0x03, 0x50
        /*003a*/ 	.short	0x0000


	//----- nvinfo : EIATTR_MAXREG_COUNT
	.align		4
        /*003c*/ 	.byte	0x03, 0x1b
        /*003e*/ 	.short	0x00ff


	//----- nvinfo : EIATTR_MERCURY_ISA_VERSION
	.align		4
        /*0040*/ 	.byte	0x03, 0x5f
        /*0042*/ 	.short	0x0101


	//----- nvinfo : EIATTR_VRC_CTA_INIT_COUNT
	.align		4
        /*0044*/ 	.byte	0x02, 0x4a
	.zero		1
	.zero		1


	//----- nvinfo : EIATTR_EXIT_INSTR_OFFSETS
	.align		4
        /*0048*/ 	.byte	0x04, 0x1c
        /*004a*/ 	.short	(.L_35 - .L_34)


	//   ....[0]....
.L_34:
        /*004c*/ 	.word	0x00000040


	//   ....[1]....
        /*0050*/ 	.word	0x000000c0


	//----- nvinfo : EIATTR_CBANK_PARAM_SIZE
	.align		4
.L_35:
        /*0054*/ 	.byte	0x03, 0x19
        /*0056*/ 	.short	0x0014


	//----- nvinfo : EIATTR_PARAM_CBANK
	.align		4
        /*0058*/ 	.byte	0x04, 0x0a
        /*005a*/ 	.short	(.L_37 - .L_36)
	.align		4
.L_36:
        /*005c*/ 	.word	index@(.nv.constant0._Z16cudaCopyByBlocksPfPKfi)
        /*0060*/ 	.short	0x0380
        /*0062*/ 	.short	0x0014


	//----- nvinfo : EIATTR_SW_WAR
	.align		4
.L_37:
        /*0064*/ 	.byte	0x04, 0x36
        /*0066*/ 	.short	(.L_39 - .L_38)
.L_38:
        /*0068*/ 	.word	0x00000008
.L_39:


//--------------------- .nv.callgraph             --------------------------
	.section	.nv.callgraph,"",@"SHT_CUDA_CALLGRAPH"
	.align	4
	.sectionentsize	8
	.align		4
        /*0000*/ 	.word	0x00000000
	.align		4
        /*0004*/ 	.word	0xffffffff
	.align		4
        /*0008*/ 	.word	0x00000000
	.align		4
        /*000c*/ 	.word	0xfffffffe
	.align		4
        /*0010*/ 	.word	0x00000000
	.align		4
        /*0014*/ 	.word	0xfffffffd
	.align		4
        /*0018*/ 	.word	0x00000000
	.align		4
        /*001c*/ 	.word	0xfffffffc


//--------------------- .text._Z23cudaCopyByBlocksThreadsPfPKfi --------------------------
	.section	.text._Z23cudaCopyByBlocksThreadsPfPKfi,"ax",@progbits
	.align	128
        .global         _Z23cudaCopyByBlocksThreadsPfPKfi
        .type           _Z23cudaCopyByBlocksThreadsPfPKfi,@function
        .size           _Z23cudaCopyByBlocksThreadsPfPKfi,(.L_x_2 - _Z23cudaCopyByBlocksThreadsPfPKfi)
        .other          _Z23cudaCopyByBlocksThreadsPfPKfi,@"STO_CUDA_ENTRY STV_DEFAULT"
_Z23cudaCopyByBlocksThreadsPfPKfi:
.text._Z23cudaCopyByBlocksThreadsPfPKfi:
[----:B------:R-:W-:Y:S01]  /*0000*/  LDC R1, c[0x0][0x37c] ;  /* 0x0000df00ff017b82 */ /* 0x000fe20000000800 */
[----:B------:R-:W0:Y:S07]  /*0010*/  S2R R0, SR_TID.X ;  /* 0x0000000000007919 */ /* 0x000e2e0000002100 */
[----:B------:R-:W0:Y:S01]  /*0020*/  S2UR UR4, SR_CTAID.X ;  /* 0x00000000000479c3 */ /* 0x000e220000002500 */
[----:B------:R-:W1:Y:S07]  /*0030*/  LDCU UR5, c[0x0][0x390] ;  /* 0x00007200ff0577ac */ /* 0x000e6e0008000800 */
[----:B------:R-:W0:Y:S02]  /*0040*/  LDC R7, c[0x0][0x360] ;  /* 0x0000d800ff077b82 */ /* 0x000e240000000800 */
[----:B0-----:R-:W-:-:S05]  /*0050*/  IMAD R7, R7, UR4, R0 ;  /* 0x0000000407077c24 */ /* 0x001fca000f8e0200 */
[----:B-1----:R-:W-:-:S13]  /*0060*/  ISETP.GE.AND P0, PT, R7, UR5, PT ;  /* 0x0000000507007c0c */ /* 0x002fda000bf06270 */
[----:B------:R-:W-:Y:S05]  /*0070*/  @P0 EXIT ;  /* 0x000000000000094d */ /* 0x000fea0003800000 */
[----:B------:R-:W0:Y:S01]  /*0080*/  LDC.64 R2, c[0x0][0x388] ;  /* 0x0000e200ff027b82 */ /* 0x000e220000000a00 */
[----:B------:R-:W1:Y:S07]  /*0090*/  LDCU.64 UR4, c[0x0][0x358] ;  /* 0x00006b00ff0477ac */ /* 0x000e6e0008000a00 */
[----:B------:R-:W2:Y:S01]  /*00a0*/  LDC.64 R4, c[0x0][0x380] ;  /* 0x0000e000ff047b82 */ /* 0x000ea20000000a00 */
[----:B0-----:R-:W-:-:S06]  /*00b0*/  IMAD.WIDE R2, R7, 0x4, R2 ;  /* 0x0000000407027825 */ /* 0x001fcc00078e0202 */
[----:B-1----:R-:W3:Y:S01]  /*00c0*/  LDG.E R3, desc[UR4][R2.64] ;  /* 0x0000000402037981 */ /* 0x002ee2000c1e1900 */
[----:B--2---:R-:W-:-:S05]  /*00d0*/  IMAD.WIDE R4, R7, 0x4, R4 ;  /* 0x0000000407047825 */ /* 0x004fca00078e0204 */
[----:B---3--:R-:W-:Y:S01]  /*00e0*/  STG.E desc[UR4][R4.64], R3 ;  /* 0x0000000304007986 */ /* 0x008fe2000c101904 */
[----:B------:R-:W-:Y:S05]  /*00f0*/  EXIT ;  /* 0x000000000000794d */ /* 0x000fea0003800000 */
.L_x_0:
[----:B------:R-:W-:-:S00]  /*0100*/  BRA `(.L_x_0) ;  /* 0xfffffffc00fc7947 */ /* 0x000fc0000383ffff */
[----:B------:R-:W-:-:S00]  /*0110*/  NOP ;  /* 0x0000000000007918 */ /* 0x000fc00000000000 */
        /* <DEDUP_REMOVED lines=14> */
.L_x_2:


//--------------------- .text._Z16cudaCopyByBlocksPfPKfi --------------------------
	.section	.text._Z16cudaCopyByBlocksPfPKfi,"ax",@progbits
	.align	128
        .global         _Z16cudaCopyByBlocksPfPKfi
        .type           _Z16cudaCopyByBlocksPfPKfi,@function
        .size           _Z16cudaCopyByBlocksPfPKfi,(.L_x_3 - _Z16cudaCopyByBlocksPfPKfi)
        .other          _Z16cudaCopyByBlocksPfPKfi,@"STO_CUDA_ENTRY STV_DEFAULT"
_Z16cudaCopyByBlocksPfPKfi:
.text._Z16cudaCopyByBlocksPfPKfi:
[----:B------:R-:W-:Y:S01]  /*0000*/  LDC R1, c[0x0][0x37c] ;  /* 0x0000df00ff017b82 */ /* 0x000fe20000000800 */
[----:B------:R-:W0:Y:S01]  /*0010*/  S2R R7, SR_CTAID.X ;  /* 0x0000000000077919 */ /* 0x000e220000002500 */
[----:B------:R-:W0:Y:S02]  /*0020*/  LDCU UR4, c[0x0][0x390] ;  /* 0x00007200ff0477ac */ /* 0x000e240008000800 */
[----:B0-----:R-:W-:-:S13]  /*0030*/  ISETP.GE.AND P0, PT, R7, UR4, PT ;  /* 0x0000000407007c0c */ /* 0x001fda000bf06270 */
[----:B------:R-:W-:Y:S05]  /*0040*/  @P0 EXIT ;  /* 0x000000000000094d */ /* 0x000fea0003800000 */
[----:B------:R-:W0:Y:S01]  /*0050*/  LDC.64 R2, c[0x0][0x388] ;  /* 0x0000e200ff027b82 */ /* 0x000e220000000a00 */
[----:B------:R-:W1:Y:S07]  /*0060*/  LDCU.64 UR4, c[0x0][0x358] ;  /* 0x00006b00ff0477ac */ /* 0x000e6e0008000a00 */
[----:B------:R-:W2:Y:S01]  /*0070*/  LDC.64 R4, c[0x0][0x380] ;  /* 0x0000e000ff047b82 */ /* 0x000ea20000000a00 */
[----:B0-----:R-:W-:-:S06]  /*0080*/  IMAD.WIDE.U32 R2, R7, 0x4, R2 ;  /* 0x0000000407027825 */ /* 0x001fcc00078e0002 */
[----:B-1----:R-:W3:Y:S01]  /*0090*/  LDG.E R3, desc[UR4][R2.64] ;  /* 0x0000000402037981 */ /* 0x002ee2000c1e1900 */
[----:B--2---:R-:W-:-:S05]  /*00a0*/  IMAD.WIDE.U32 R4, R7, 0x4, R4 ;  /* 0x0000000407047825 */ /* 0x004fca00078e0004 */
[----:B---3--:R-:W-:Y:S01]  /*00b0*/  STG.E desc[UR4][R4.64], R3 ;  /* 0x0000000304007986 */ /* 0x008fe2000c101904 */
[----:B------:R-:W-:Y:S05]  /*00c0*/  EXIT ;  /* 0x000000000000794d */ /* 0x000fea0003800000 */
.L_x_1:
        /* <DEDUP_REMOVED lines=11> */
.L_x_3:


//--------------------- .nv.shared.reserved.0     --------------------------
	.section	.nv.shared.reserved.0,"aw",@nobits
	.weak		__nv_reservedSMEM_offset_0_alias
	.size		__nv_reservedSMEM_offset_0_alias, 0, 64
	.other		__nv_reservedSMEM_offset_0_alias,@"STO_CUDA_RESERVED_SHARED STV_DEFAULT"
__nv_reservedSMEM_offset_0_alias:
	.zero		0
	.zero		64


//--------------------- .nv.constant0._Z23cudaCopyByBlocksThreadsPfPKfi --------------------------
	.section	.nv.constant0._Z23cudaCopyByBlocksThreadsPfPKfi,"a",@progbits
	.sectionflags	@""
	.align	4
.nv.constant0._Z23cudaCopyByBlocksThreadsPfPKfi:
	.zero		916


//--------------------- .nv.constant0._Z16cudaCopyByBlocksPfPKfi --------------------------
	.section	.nv.constant0._Z16cudaCopyByBlocksPfPKfi,"a",@progbits
	.sectionflags	@""
	.align	4
.nv.constant0._Z16cudaCopyByBlocksPfPKfi:
	.zero		916


//--------------------- SYMBOLS --------------------------

	.type		.nv.reservedSmem.offset0,@object
	.size		.nv.reservedSmem.offset0,0x4
